//
// Generated by NVIDIA NVVM Compiler
//
// Compiler Build ID: CL-36424714
// Cuda compilation tools, release 13.0, V13.0.88
// Based on NVVM 20.0.0
//

.version 9.0
.target sm_100
.address_size 64

	// .globl	_Z8gaussParPPdiS_S_

.visible .entry _Z8gaussParPPdiS_S_(
	.param .u64 .ptr .align 1 _Z8gaussParPPdiS_S__param_0,
	.param .u32 _Z8gaussParPPdiS_S__param_1,
	.param .u64 .ptr .align 1 _Z8gaussParPPdiS_S__param_2,
	.param .u64 .ptr .align 1 _Z8gaussParPPdiS_S__param_3
)
{


	ret;

}


// ===== COMPILED SASS (sm_100) =====

	.target	sm_100

	.elftype	@"ET_EXEC"


//--------------------- .note.nv.tkinfo           --------------------------
	.section	.note.nv.tkinfo,"",@"SHT_NOTE"
	.sectionflags	@"SHF_NOTE_NV_TKINFO"
	.tkinfo
        /*0018*/ 	.word	0x00000002
        /*0030*/ 	.string	""
        /*0030*/ 	.string	"ptxas"
        /*0030*/ 	.string	"Cuda compilation tools, release 13.0, V13.0.88"
        /*0030*/ 	.string	"Build cuda_13.0.r13.0/compiler.36424714_0"
        /*0030*/ 	.string	"-arch sm_100 -m 64 "



//--------------------- .note.nv.cuinfo           --------------------------
	.section	.note.nv.cuinfo,"",@"SHT_NOTE"
	.sectionflags	@"SHF_NOTE_NV_CUINFO"
        /*0018*/ 	.short	0x0002
        /*001a*/ 	.short	0x0064
        /*001c*/ 	.short	0x0082
	.zero		2


//--------------------- .nv.info                  --------------------------
	.section	.nv.info,"",@"SHT_CUDA_INFO"
	.align	4


	//----- nvinfo : EIATTR_REGCOUNT
	.align		4
        /*0000*/ 	.byte	0x04, 0x2f
        /*0002*/ 	.short	(.L_1 - .L_0)
	.align		4
.L_0:
        /*0004*/ 	.word	index@(_Z8gaussParPPdiS_S_)
        /*0008*/ 	.word	0x00000004


	//----- nvinfo : EIATTR_FRAME_SIZE
	.align		4
.L_1:
        /*000c*/ 	.byte	0x04, 0x11
        /*000e*/ 	.short	(.L_3 - .L_2)
	.align		4
.L_2:
        /*0010*/ 	.word	index@(_Z8gaussParPPdiS_S_)
        /*0014*/ 	.word	0x00000000


	//----- nvinfo : EIATTR_MIN_STACK_SIZE
	.align		4
.L_3:
        /*0018*/ 	.byte	0x04, 0x12
        /*001a*/ 	.short	(.L_5 - .L_4)
	.align		4
.L_4:
        /*001c*/ 	.word	index@(_Z8gaussParPPdiS_S_)
        /*0020*/ 	.word	0x00000000
.L_5:


//--------------------- .nv.compat                --------------------------
	.section	.nv.compat,"",@"SHT_CUDA_COMPAT_INFO"
	.align	4
        /*0000*/ 	.byte	0x02, 0x09, 0x00, 0x00, 0x02, 0x02, 0x01, 0x00, 0x02, 0x05, 0x05, 0x00, 0x03, 0x07, 0x01, 0x01
        /*0010*/ 	.byte	0x02, 0x03, 0x00, 0x00, 0x02, 0x06, 0x01, 0x00, 0x04, 0x0b, 0x08, 0x00, 0x09, 0x00, 0x00, 0x00
        /*0020*/ 	.byte	0x00, 0x00, 0x00, 0x00


//--------------------- .nv.info._Z8gaussParPPdiS_S_ --------------------------
	.section	.nv.info._Z8gaussParPPdiS_S_,"",@"SHT_CUDA_INFO"
	.sectionflags	@""
	.align	4


	//----- nvinfo : EIATTR_CUDA_API_VERSION
	.align		4
        /*0000*/ 	.byte	0x04, 0x37
        /*0002*/ 	.short	(.L_7 - .L_6)
.L_6:
        /*0004*/ 	.word	0x00000082


	//----- nvinfo : EIATTR_KPARAM_INFO
	.align		4
.L_7:
        /*0008*/ 	.byte	0x04, 0x17
        /*000a*/ 	.short	(.L_9 - .L_8)
.L_8:
        /*000c*/ 	.word	0x00000000
        /*0010*/ 	.short	0x0003
        /*0012*/ 	.short	0x0018
        /*0014*/ 	.byte	0x00, 0xf5, 0x21, 0x00


	//----- nvinfo : EIATTR_KPARAM_INFO
	.align		4
.L_9:
        /*0018*/ 	.byte	0x04, 0x17
        /*001a*/ 	.short	(.L_11 - .L_10)
.L_10:
        /*001c*/ 	.word	0x00000000
        /*0020*/ 	.short	0x0002
        /*0022*/ 	.short	0x0010
        /*0024*/ 	.byte	0x00, 0xf5, 0x21, 0x00


	//----- nvinfo : EIATTR_KPARAM_INFO
	.align		4
.L_11:
        /*0028*/ 	.byte	0x04, 0x17
        /*002a*/ 	.short	(.L_13 - .L_12)
.L_12:
        /*002c*/ 	.word	0x00000000
        /*0030*/ 	.short	0x0001
        /*0032*/ 	.short	0x0008
        /*0034*/ 	.byte	0x00, 0xf0, 0x11, 0x00


	//----- nvinfo : EIATTR_KPARAM_INFO
	.align		4
.L_13:
        /*0038*/ 	.byte	0x04, 0x17
        /*003a*/ 	.short	(.L_15 - .L_14)
.L_14:
        /*003c*/ 	.word	0x00000000
        /*0040*/ 	.short	0x0000
        /*0042*/ 	.short	0x0000
        /*0044*/ 	.byte	0x00, 0xf5, 0x21, 0x00


	//----- nvinfo : EIATTR_SPARSE_MMA_MASK
	.align		4
.L_15:
        /*0048*/ 	.byte	0x03, 0x50
        /*004a*/ 	.short	0x0000


	//----- nvinfo : EIATTR_MAXREG_COUNT
	.align		4
        /*004c*/ 	.byte	0x03, 0x1b
        /*004e*/ 	.short	0x00ff


	//----- nvinfo : EIATTR_MERCURY_ISA_VERSION
	.align		4
        /*0050*/ 	.byte	0x03, 0x5f
        /*0052*/ 	.short	0x0101


	//----- nvinfo : EIATTR_VRC_CTA_INIT_COUNT
	.align		4
        /*0054*/ 	.byte	0x02, 0x4a
	.zero		1
	.zero		1


	//----- nvinfo : EIATTR_EXIT_INSTR_OFFSETS
	.align		4
        /*0058*/ 	.byte	0x04, 0x1c
        /*005a*/ 	.short	(.L_17 - .L_16)


	//   ....[0]....
.L_16:
        /*005c*/ 	.word	0x00000010


	//----- nvinfo : EIATTR_CBANK_PARAM_SIZE
	.align		4
.L_17:
        /*0060*/ 	.byte	0x03, 0x19
        /*0062*/ 	.short	0x0020


	//----- nvinfo : EIATTR_PARAM_CBANK
	.align		4
        /*0064*/ 	.byte	0x04, 0x0a
        /*0066*/ 	.short	(.L_19 - .L_18)
	.align		4
.L_18:
        /*0068*/ 	.word	index@(.nv.constant0._Z8gaussParPPdiS_S_)
        /*006c*/ 	.short	0x0380
        /*006e*/ 	.short	0x0020


	//----- nvinfo : EIATTR_SW_WAR
	.align		4
.L_19:
        /*0070*/ 	.byte	0x04, 0x36
        /*0072*/ 	.short	(.L_21 - .L_20)
.L_20:
        /*0074*/ 	.word	0x00000008
.L_21:


//--------------------- .nv.callgraph             --------------------------
	.section	.nv.callgraph,"",@"SHT_CUDA_CALLGRAPH"
	.align	4
	.sectionentsize	8
	.align		4
        /*0000*/ 	.word	0x00000000
	.align		4
        /*0004*/ 	.word	0xffffffff
	.align		4
        /*0008*/ 	.word	0x00000000
	.align		4
        /*000c*/ 	.word	0xfffffffe
	.align		4
        /*0010*/ 	.word	0x00000000
	.align		4
        /*0014*/ 	.word	0xfffffffd
	.align		4
        /*0018*/ 	.word	0x00000000
	.align		4
        /*001c*/ 	.word	0xfffffffc


//--------------------- .text._Z8gaussParPPdiS_S_ --------------------------
	.section	.text._Z8gaussParPPdiS_S_,"ax",@progbits
	.align	128
        .global         _Z8gaussParPPdiS_S_
        .type           _Z8gaussParPPdiS_S_,@function
        .size           _Z8gaussParPPdiS_S_,(.L_x_1 - _Z8gaussParPPdiS_S_)
        .other          _Z8gaussParPPdiS_S_,@"STO_CUDA_ENTRY STV_DEFAULT"
_Z8gaussParPPdiS_S_:
.text._Z8gaussParPPdiS_S_:
[----:B------:R-:W-:Y:S01]  /*0000*/  LDC R1, c[0x0][0x37c] ;  /* 0x0000df00ff017b82 */ /* 0x000fe20000000800 */
[----:B------:R-:W-:Y:S05]  /*0010*/  EXIT ;  /* 0x000000000000794d */ /* 0x000fea0003800000 */
.L_x_0:
[----:B------:R-:W-:-:S00]  /*0020*/  BRA `(.L_x_0) ;  /* 0xfffffffc00fc7947 */ /* 0x000fc0000383ffff */
[----:B------:R-:W-:-:S00]  /*0030*/  NOP ;  /* 0x0000000000007918 */ /* 0x000fc00000000000 */
        /* <DEDUP_REMOVED lines=12> */
.L_x_1:


//--------------------- .nv.shared.reserved.0     --------------------------
	.section	.nv.shared.reserved.0,"aw",@nobits
	.weak		__nv_reservedSMEM_offset_0_alias
	.size		__nv_reservedSMEM_offset_0_alias, 0, 64
	.other		__nv_reservedSMEM_offset_0_alias,@"STO_CUDA_RESERVED_SHARED STV_DEFAULT"
__nv_reservedSMEM_offset_0_alias:
	.zero		0
	.zero		64


//--------------------- .nv.constant0._Z8gaussParPPdiS_S_ --------------------------
	.section	.nv.constant0._Z8gaussParPPdiS_S_,"a",@progbits
	.sectionflags	@""
	.align	4
.nv.constant0._Z8gaussParPPdiS_S_:
	.zero		928


//--------------------- SYMBOLS --------------------------

	.type		.nv.reservedSmem.offset0,@object
	.size		.nv.reservedSmem.offset0,0x4
